	.headerflags	@"EF_CUDA_TEXMODE_UNIFIED EF_CUDA_64BIT_ADDRESS EF_CUDA_ACCELERATORS EF_CUDA_SM90 EF_CUDA_VIRTUAL_SM(EF_CUDA_SM90)"
	.elftype	@"ET_EXEC"


//--------------------- .nv.info                  --------------------------
	.section	.nv.info,"",@"SHT_CUDA_INFO"
	.align	4


	//----- nvinfo : EIATTR_REGCOUNT
	.align		4
        /*0000*/ 	.byte	0x04, 0x2f
        /*0002*/ 	.short	(.L_1 - .L_0)
	.align		4
.L_0:
        /*0004*/ 	.word	index@(triton_poi_fused_convolution_relu_10)
        /*0008*/ 	.word	0x0000000c


	//----- nvinfo : EIATTR_MIN_STACK_SIZE
	.align		4
.L_1:
        /*000c*/ 	.byte	0x04, 0x12
        /*000e*/ 	.short	(.L_3 - .L_2)
	.align		4
.L_2:
        /*0010*/ 	.word	index@(triton_poi_fused_convolution_relu_10)
        /*0014*/ 	.word	0x00000000


	//----- nvinfo : EIATTR_FRAME_SIZE
	.align		4
.L_3:
        /*0018*/ 	.byte	0x04, 0x11
        /*001a*/ 	.short	(.L_5 - .L_4)
	.align		4
.L_4:
        /*001c*/ 	.word	index@(triton_poi_fused_convolution_relu_10)
        /*0020*/ 	.word	0x00000000


	//----- nvinfo : EIATTR_MIN_STACK_SIZE
	.align		4
.L_5:
        /*0024*/ 	.byte	0x04, 0x12
        /*0026*/ 	.short	(.L_7 - .L_6)
	.align		4
.L_6:
        /*0028*/ 	.word	index@(triton_poi_fused_convolution_relu_10)
        /*002c*/ 	.word	0x00000000
.L_7:


//--------------------- .nv.info.triton_poi_fused_convolution_relu_10 --------------------------
	.section	.nv.info.triton_poi_fused_convolution_relu_10,"",@"SHT_CUDA_INFO"
	.sectionflags	@""
	.align	4


	//----- nvinfo : EIATTR_CUDA_API_VERSION
	.align		4
        /*0000*/ 	.byte	0x04, 0x37
        /*0002*/ 	.short	(.L_9 - .L_8)
.L_8:
        /*0004*/ 	.word	0x0000007c


	//----- nvinfo : EIATTR_KPARAM_INFO
	.align		4
.L_9:
        /*0008*/ 	.byte	0x04, 0x17
        /*000a*/ 	.short	(.L_11 - .L_10)
.L_10:
        /*000c*/ 	.word	0x00000000
        /*0010*/ 	.short	0x0002
        /*0012*/ 	.short	0x0010
        /*0014*/ 	.byte	0x00, 0xf0, 0x11, 0x00


	//----- nvinfo : EIATTR_KPARAM_INFO
	.align		4
.L_11:
        /*0018*/ 	.byte	0x04, 0x17
        /*001a*/ 	.short	(.L_13 - .L_12)
.L_12:
        /*001c*/ 	.word	0x00000000
        /*0020*/ 	.short	0x0001
        /*0022*/ 	.short	0x0008
        /*0024*/ 	.byte	0x00, 0xf4, 0x21, 0x00


	//----- nvinfo : EIATTR_KPARAM_INFO
	.align		4
.L_13:
        /*0028*/ 	.byte	0x04, 0x17
        /*002a*/ 	.short	(.L_15 - .L_14)
.L_14:
        /*002c*/ 	.word	0x00000000
        /*0030*/ 	.short	0x0000
        /*0032*/ 	.short	0x0000
        /*0034*/ 	.byte	0x00, 0xf4, 0x21, 0x00


	//----- nvinfo : EIATTR_SPARSE_MMA_MASK
	.align		4
.L_15:
        /*0038*/ 	.byte	0x03, 0x50
        /*003a*/ 	.short	0x0000


	//----- nvinfo : EIATTR_MAXREG_COUNT
	.align		4
        /*003c*/ 	.byte	0x03, 0x1b
        /*003e*/ 	.short	0x00ff


	//----- nvinfo : EIATTR_EXIT_INSTR_OFFSETS
	.align		4
        /*0040*/ 	.byte	0x04, 0x1c
        /*0042*/ 	.short	(.L_17 - .L_16)


	//   ....[0]....
.L_16:
        /*0044*/ 	.word	0x00000190


	//----- nvinfo : EIATTR_REQNTID
	.align		4
.L_17:
        /*0048*/ 	.byte	0x04, 0x10
        /*004a*/ 	.short	(.L_19 - .L_18)
.L_18:
        /*004c*/ 	.word	0x00000080
        /*0050*/ 	.word	0x00000001
        /*0054*/ 	.word	0x00000001


	//----- nvinfo : EIATTR_CBANK_PARAM_SIZE
	.align		4
.L_19:
        /*0058*/ 	.byte	0x03, 0x19
        /*005a*/ 	.short	0x0014


	//----- nvinfo : EIATTR_PARAM_CBANK
	.align		4
        /*005c*/ 	.byte	0x04, 0x0a
        /*005e*/ 	.short	(.L_21 - .L_20)
	.align		4
.L_20:
        /*0060*/ 	.word	index@(.nv.constant0.triton_poi_fused_convolution_relu_10)
        /*0064*/ 	.short	0x0210
        /*0066*/ 	.short	0x0014


	//----- nvinfo : EIATTR_SW_WAR
	.align		4
.L_21:
        /*0068*/ 	.byte	0x04, 0x36
        /*006a*/ 	.short	(.L_23 - .L_22)
.L_22:
        /*006c*/ 	.word	0x00000008
.L_23:


//--------------------- .nv.callgraph             --------------------------
	.section	.nv.callgraph,"",@"SHT_CUDA_CALLGRAPH"
	.align	4
	.sectionentsize	8
	.align		4
        /*0000*/ 	.word	0x00000000
	.align		4
        /*0004*/ 	.word	0xffffffff
	.align		4
        /*0008*/ 	.word	0x00000000
	.align		4
        /*000c*/ 	.word	0xfffffffe
	.align		4
        /*0010*/ 	.word	0x00000000
	.align		4
        /*0014*/ 	.word	0xfffffffd
	.align		4
        /*0018*/ 	.word	0x00000000
	.align		4
        /*001c*/ 	.word	0xfffffffc


//--------------------- .text.triton_poi_fused_convolution_relu_10 --------------------------
	.section	.text.triton_poi_fused_convolution_relu_10,"ax",@progbits
	.align	128
        .global         triton_poi_fused_convolution_relu_10
        .type           triton_poi_fused_convolution_relu_10,@function
        .size           triton_poi_fused_convolution_relu_10,(.L_x_1 - triton_poi_fused_convolution_relu_10)
        .other          triton_poi_fused_convolution_relu_10,@"STO_CUDA_ENTRY STV_DEFAULT"
triton_poi_fused_convolution_relu_10:
.text.triton_poi_fused_convolution_relu_10:
[----:B------:R-:W-:Y:S01]  /*0000*/  LDC R1, c[0x0][0x28] ;  /* 0x00000a00ff017b82 */ /* 0x000fe20000000800 */
[----:B------:R-:W1:Y:S07]  /*0010*/  S2R R0, SR_TID.X ;  /* 0x0000000000007919 */ /* 0x000e6e0000002100 */
[----:B------:R-:W2:Y:S01]  /*0020*/  LDC.64 R4, c[0x0][0x218] ;  /* 0x00008600ff047b82 */ /* 0x000ea20000000a00 */
[----:B------:R-:W-:Y:S01]  /*0030*/  ULDC.64 UR4, c[0x0][0x208] ;  /* 0x0000820000047ab9 */ /* 0x000fe20000000a00 */
[----:B------:R-:W3:Y:S06]  /*0040*/  S2R R7, SR_CTAID.X ;  /* 0x0000000000077919 */ /* 0x000eec0000002500 */
[----:B------:R-:W4:Y:S01]  /*0050*/  LDC.64 R2, c[0x0][0x210] ;  /* 0x00008400ff027b82 */ /* 0x000f220000000a00 */
[----:B-1----:R-:W-:Y:S01]  /*0060*/  IMAD.SHL.U32 R0, R0, 0x2, RZ ;  /* 0x0000000200007824 */ /* 0x002fe200078e00ff */
[----:B---3--:R-:W-:-:S04]  /*0070*/  SHF.R.S32.HI R6, RZ, 0x17, R7 ;  /* 0x00000017ff067819 */ /* 0x008fc80000011407 */
[----:B------:R-:W-:-:S05]  /*0080*/  LOP3.LUT R0, R0, 0xfe, RZ, 0xc0, !PT ;  /* 0x000000fe00007812 */ /* 0x000fca00078ec0ff */
[----:B------:R-:W-:Y:S01]  /*0090*/  IMAD R7, R7, 0x100, R0 ;  /* 0x0000010007077824 */ /* 0x000fe200078e0200 */
[----:B------:R-:W-:-:S03]  /*00a0*/  SGXT R0, R6, 0x1 ;  /* 0x000000010600781a */ /* 0x000fc60000000200 */
[----:B----4-:R-:W-:Y:S01]  /*00b0*/  IMAD.WIDE R2, R7, 0x4, R2 ;  /* 0x0000000407027825 */ /* 0x010fe200078e0202 */
[----:B------:R-:W-:-:S04]  /*00c0*/  LEA.HI R0, R0, R7, RZ, 0xb ;  /* 0x0000000700007211 */ /* 0x000fc800078f58ff */
[----:B------:R-:W-:-:S05]  /*00d0*/  LOP3.LUT R0, R0, 0xfffff800, RZ, 0xc0, !PT ;  /* 0xfffff80000007812 */ /* 0x000fca00078ec0ff */
[----:B------:R-:W-:Y:S02]  /*00e0*/  IMAD.IADD R9, R7, 0x1, -R0 ;  /* 0x0000000107097824 */ /* 0x000fe400078e0a00 */
[----:B------:R-:W3:Y:S02]  /*00f0*/  LDG.E.64 R6, desc[UR4][R2.64] ;  /* 0x0000000402067981 */ /* 0x000ee4000c1e1b00 */
[----:B--2---:R-:W-:-:S06]  /*0100*/  IMAD.WIDE R4, R9, 0x4, R4 ;  /* 0x0000000409047825 */ /* 0x004fcc00078e0204 */
[----:B------:R-:W3:Y:S02]  /*0110*/  LDG.E.EL.64 R4, desc[UR4][R4.64] ;  /* 0x0000000404047981 */ /* 0x000ee4000c2e1b00 */
[C---:B---3--:R-:W-:Y:S01]  /*0120*/  FSETP.GEU.AND P0, PT, R6.reuse, -R4, PT ;  /* 0x800000040600720b */ /* 0x048fe20003f0e000 */
[----:B------:R-:W-:Y:S01]  /*0130*/  FADD R6, R6, R4 ;  /* 0x0000000406067221 */ /* 0x000fe20000000000 */
[C---:B------:R-:W-:Y:S01]  /*0140*/  FADD R0, R7.reuse, R5 ;  /* 0x0000000507007221 */ /* 0x040fe20000000000 */
[----:B------:R-:W-:-:S03]  /*0150*/  FSETP.GEU.AND P1, PT, R7, -R5, PT ;  /* 0x800000050700720b */ /* 0x000fc60003f2e000 */
[----:B------:R-:W-:Y:S02]  /*0160*/  FSEL R6, R6, RZ, P0 ;  /* 0x000000ff06067208 */ /* 0x000fe40000000000 */
[----:B------:R-:W-:-:S05]  /*0170*/  FSEL R7, R0, RZ, P1 ;  /* 0x000000ff00077208 */ /* 0x000fca0000800000 */
[----:B------:R-:W-:Y:S01]  /*0180*/  STG.E.64 desc[UR4][R2.64], R6 ;  /* 0x0000000602007986 */ /* 0x000fe2000c101b04 */
[----:B------:R-:W-:Y:S05]  /*0190*/  EXIT ;  /* 0x000000000000794d */ /* 0x000fea0003800000 */
.L_x_0:
[----:B------:R-:W-:-:S00]  /*01a0*/  BRA `(.L_x_0) ;  /* 0xfffffffc00fc7947 */ /* 0x000fc0000383ffff */
[----:B------:R-:W-:-:S00]  /*01b0*/  NOP ;  /* 0x0000000000007918 */ /* 0x000fc00000000000 */
        /* <DEDUP_REMOVED lines=12> */
.L_x_1:


//--------------------- .nv.constant0.triton_poi_fused_convolution_relu_10 --------------------------
	.section	.nv.constant0.triton_poi_fused_convolution_relu_10,"a",@progbits
	.sectionflags	@""
	.align	4
.nv.constant0.triton_poi_fused_convolution_relu_10:
	.zero		548
